//
// Generated by NVIDIA NVVM Compiler
//
// Compiler Build ID: CL-36424714
// Cuda compilation tools, release 13.0, V13.0.88
// Based on NVVM 20.0.0
//

.version 9.0
.target sm_100
.address_size 64

	// .globl	_Z3BFSPiS_S_S_iiS_S_S_

.visible .entry _Z3BFSPiS_S_S_iiS_S_S_(
	.param .u64 .ptr .align 1 _Z3BFSPiS_S_S_iiS_S_S__param_0,
	.param .u64 .ptr .align 1 _Z3BFSPiS_S_S_iiS_S_S__param_1,
	.param .u64 .ptr .align 1 _Z3BFSPiS_S_S_iiS_S_S__param_2,
	.param .u64 .ptr .align 1 _Z3BFSPiS_S_S_iiS_S_S__param_3,
	.param .u32 _Z3BFSPiS_S_S_iiS_S_S__param_4,
	.param .u32 _Z3BFSPiS_S_S_iiS_S_S__param_5,
	.param .u64 .ptr .align 1 _Z3BFSPiS_S_S_iiS_S_S__param_6,
	.param .u64 .ptr .align 1 _Z3BFSPiS_S_S_iiS_S_S__param_7,
	.param .u64 .ptr .align 1 _Z3BFSPiS_S_S_iiS_S_S__param_8
)
{
	.reg .pred 	%p<13>;
	.reg .b32 	%r<58>;
	.reg .b64 	%rd<46>;

	ld.param.u64 	%rd14, [_Z3BFSPiS_S_S_iiS_S_S__param_0];
	ld.param.u64 	%rd16, [_Z3BFSPiS_S_S_iiS_S_S__param_1];
	ld.param.u64 	%rd15, [_Z3BFSPiS_S_S_iiS_S_S__param_2];
	ld.param.u64 	%rd17, [_Z3BFSPiS_S_S_iiS_S_S__param_3];
	ld.param.u32 	%r23, [_Z3BFSPiS_S_S_iiS_S_S__param_4];
	ld.param.u32 	%r52, [_Z3BFSPiS_S_S_iiS_S_S__param_5];
	ld.param.u64 	%rd18, [_Z3BFSPiS_S_S_iiS_S_S__param_6];
	ld.param.u64 	%rd19, [_Z3BFSPiS_S_S_iiS_S_S__param_7];
	ld.param.u64 	%rd20, [_Z3BFSPiS_S_S_iiS_S_S__param_8];
	cvta.to.global.u64 	%rd1, %rd18;
	cvta.to.global.u64 	%rd2, %rd19;
	cvta.to.global.u64 	%rd3, %rd20;
	cvta.to.global.u64 	%rd4, %rd16;
	cvta.to.global.u64 	%rd21, %rd17;
	mov.u32 	%r25, %ctaid.x;
	mov.u32 	%r26, %ntid.x;
	mov.u32 	%r27, %tid.x;
	mad.lo.s32 	%r1, %r25, %r26, %r27;
	ld.global.u32 	%r28, [%rd21];
	setp.ge.s32 	%p1, %r1, %r28;
	@%p1 bra 	$L__BB0_20;
	cvta.to.global.u64 	%rd22, %rd14;
	cvta.to.global.u64 	%rd23, %rd15;
	mul.wide.s32 	%rd24, %r1, 4;
	add.s64 	%rd25, %rd23, %rd24;
	ld.global.u32 	%r2, [%rd25];
	mul.wide.s32 	%rd26, %r2, 4;
	add.s64 	%rd5, %rd22, %rd26;
	ld.global.u32 	%r3, [%rd5];
	add.s32 	%r29, %r23, -1;
	setp.eq.s32 	%p2, %r2, %r29;
	@%p2 bra 	$L__BB0_3;
	ld.global.u32 	%r52, [%rd5+4];
$L__BB0_3:
	setp.ge.s32 	%p3, %r3, %r52;
	@%p3 bra 	$L__BB0_20;
	add.s64 	%rd6, %rd3, %rd26;
	sub.s32 	%r30, %r52, %r3;
	and.b32  	%r6, %r30, 3;
	setp.eq.s32 	%p4, %r6, 0;
	mov.u32 	%r55, %r3;
	@%p4 bra 	$L__BB0_9;
	neg.s32 	%r53, %r6;
	mov.u32 	%r55, %r3;
$L__BB0_6:
	.pragma "nounroll";
	mul.wide.s32 	%rd28, %r55, 4;
	add.s64 	%rd29, %rd4, %rd28;
	ld.global.u32 	%r10, [%rd29];
	mul.wide.s32 	%rd30, %r10, 4;
	add.s64 	%rd7, %rd3, %rd30;
	ld.global.u32 	%r31, [%rd7];
	setp.gt.s32 	%p5, %r31, -1;
	@%p5 bra 	$L__BB0_8;
	ld.global.u32 	%r32, [%rd6];
	add.s32 	%r33, %r32, 1;
	st.global.u32 	[%rd7], %r33;
	atom.global.add.u32 	%r34, [%rd2], 1;
	mul.wide.s32 	%rd31, %r34, 4;
	add.s64 	%rd32, %rd1, %rd31;
	st.global.u32 	[%rd32], %r10;
$L__BB0_8:
	add.s32 	%r55, %r55, 1;
	add.s32 	%r53, %r53, 1;
	setp.ne.s32 	%p6, %r53, 0;
	@%p6 bra 	$L__BB0_6;
$L__BB0_9:
	sub.s32 	%r35, %r3, %r52;
	setp.gt.u32 	%p7, %r35, -4;
	@%p7 bra 	$L__BB0_20;
	sub.s32 	%r56, %r55, %r52;
	add.s64 	%rd8, %rd4, 8;
$L__BB0_11:
	mul.wide.s32 	%rd33, %r55, 4;
	add.s64 	%rd9, %rd8, %rd33;
	ld.global.u32 	%r17, [%rd9+-8];
	mul.wide.s32 	%rd34, %r17, 4;
	add.s64 	%rd10, %rd3, %rd34;
	ld.global.u32 	%r36, [%rd10];
	setp.gt.s32 	%p8, %r36, -1;
	@%p8 bra 	$L__BB0_13;
	ld.global.u32 	%r37, [%rd6];
	add.s32 	%r38, %r37, 1;
	st.global.u32 	[%rd10], %r38;
	atom.global.add.u32 	%r39, [%rd2], 1;
	mul.wide.s32 	%rd35, %r39, 4;
	add.s64 	%rd36, %rd1, %rd35;
	st.global.u32 	[%rd36], %r17;
$L__BB0_13:
	ld.global.u32 	%r18, [%rd9+-4];
	mul.wide.s32 	%rd37, %r18, 4;
	add.s64 	%rd11, %rd3, %rd37;
	ld.global.u32 	%r40, [%rd11];
	setp.gt.s32 	%p9, %r40, -1;
	@%p9 bra 	$L__BB0_15;
	ld.global.u32 	%r41, [%rd6];
	add.s32 	%r42, %r41, 1;
	st.global.u32 	[%rd11], %r42;
	atom.global.add.u32 	%r43, [%rd2], 1;
	mul.wide.s32 	%rd38, %r43, 4;
	add.s64 	%rd39, %rd1, %rd38;
	st.global.u32 	[%rd39], %r18;
$L__BB0_15:
	ld.global.u32 	%r19, [%rd9];
	mul.wide.s32 	%rd40, %r19, 4;
	add.s64 	%rd12, %rd3, %rd40;
	ld.global.u32 	%r44, [%rd12];
	setp.gt.s32 	%p10, %r44, -1;
	@%p10 bra 	$L__BB0_17;
	ld.global.u32 	%r45, [%rd6];
	add.s32 	%r46, %r45, 1;
	st.global.u32 	[%rd12], %r46;
	atom.global.add.u32 	%r47, [%rd2], 1;
	mul.wide.s32 	%rd41, %r47, 4;
	add.s64 	%rd42, %rd1, %rd41;
	st.global.u32 	[%rd42], %r19;
$L__BB0_17:
	ld.global.u32 	%r20, [%rd9+4];
	mul.wide.s32 	%rd43, %r20, 4;
	add.s64 	%rd13, %rd3, %rd43;
	ld.global.u32 	%r48, [%rd13];
	setp.gt.s32 	%p11, %r48, -1;
	@%p11 bra 	$L__BB0_19;
	ld.global.u32 	%r49, [%rd6];
	add.s32 	%r50, %r49, 1;
	st.global.u32 	[%rd13], %r50;
	atom.global.add.u32 	%r51, [%rd2], 1;
	mul.wide.s32 	%rd44, %r51, 4;
	add.s64 	%rd45, %rd1, %rd44;
	st.global.u32 	[%rd45], %r20;
$L__BB0_19:
	add.s32 	%r55, %r55, 4;
	add.s32 	%r56, %r56, 4;
	setp.ne.s32 	%p12, %r56, 0;
	@%p12 bra 	$L__BB0_11;
$L__BB0_20:
	ret;

}


// ===== COMPILED SASS (sm_100) =====

	.target	sm_100

	.elftype	@"ET_EXEC"


//--------------------- .note.nv.tkinfo           --------------------------
	.section	.note.nv.tkinfo,"",@"SHT_NOTE"
	.sectionflags	@"SHF_NOTE_NV_TKINFO"
	.tkinfo
        /*0018*/ 	.word	0x00000002
        /*0030*/ 	.string	""
        /*0030*/ 	.string	"ptxas"
        /*0030*/ 	.string	"Cuda compilation tools, release 13.0, V13.0.88"
        /*0030*/ 	.string	"Build cuda_13.0.r13.0/compiler.36424714_0"
        /*0030*/ 	.string	"-arch sm_100 -m 64 "



//--------------------- .note.nv.cuinfo           --------------------------
	.section	.note.nv.cuinfo,"",@"SHT_NOTE"
	.sectionflags	@"SHF_NOTE_NV_CUINFO"
        /*0018*/ 	.short	0x0002
        /*001a*/ 	.short	0x0064
        /*001c*/ 	.short	0x0082
	.zero		2


//--------------------- .nv.info                  --------------------------
	.section	.nv.info,"",@"SHT_CUDA_INFO"
	.align	4


	//----- nvinfo : EIATTR_REGCOUNT
	.align		4
        /*0000*/ 	.byte	0x04, 0x2f
        /*0002*/ 	.short	(.L_1 - .L_0)
	.align		4
.L_0:
        /*0004*/ 	.word	index@(_Z3BFSPiS_S_S_iiS_S_S_)
        /*0008*/ 	.word	0x0000001a


	//----- nvinfo : EIATTR_FRAME_SIZE
	.align		4
.L_1:
        /*000c*/ 	.byte	0x04, 0x11
        /*000e*/ 	.short	(.L_3 - .L_2)
	.align		4
.L_2:
        /*0010*/ 	.word	index@(_Z3BFSPiS_S_S_iiS_S_S_)
        /*0014*/ 	.word	0x00000000


	//----- nvinfo : EIATTR_MIN_STACK_SIZE
	.align		4
.L_3:
        /*0018*/ 	.byte	0x04, 0x12
        /*001a*/ 	.short	(.L_5 - .L_4)
	.align		4
.L_4:
        /*001c*/ 	.word	index@(_Z3BFSPiS_S_S_iiS_S_S_)
        /*0020*/ 	.word	0x00000000
.L_5:


//--------------------- .nv.compat                --------------------------
	.section	.nv.compat,"",@"SHT_CUDA_COMPAT_INFO"
	.align	4
        /*0000*/ 	.byte	0x02, 0x09, 0x00, 0x00, 0x02, 0x02, 0x01, 0x00, 0x02, 0x05, 0x05, 0x00, 0x03, 0x07, 0x01, 0x01
        /*0010*/ 	.byte	0x02, 0x03, 0x00, 0x00, 0x02, 0x06, 0x01, 0x00, 0x04, 0x0b, 0x08, 0x00, 0x09, 0x00, 0x00, 0x00
        /*0020*/ 	.byte	0x00, 0x00, 0x00, 0x00


//--------------------- .nv.info._Z3BFSPiS_S_S_iiS_S_S_ --------------------------
	.section	.nv.info._Z3BFSPiS_S_S_iiS_S_S_,"",@"SHT_CUDA_INFO"
	.sectionflags	@""
	.align	4


	//----- nvinfo : EIATTR_CUDA_API_VERSION
	.align		4
        /*0000*/ 	.byte	0x04, 0x37
        /*0002*/ 	.short	(.L_7 - .L_6)
.L_6:
        /*0004*/ 	.word	0x00000082


	//----- nvinfo : EIATTR_KPARAM_INFO
	.align		4
.L_7:
        /*0008*/ 	.byte	0x04, 0x17
        /*000a*/ 	.short	(.L_9 - .L_8)
.L_8:
        /*000c*/ 	.word	0x00000000
        /*0010*/ 	.short	0x0008
        /*0012*/ 	.short	0x0038
        /*0014*/ 	.byte	0x00, 0xf5, 0x21, 0x00


	//----- nvinfo : EIATTR_KPARAM_INFO
	.align		4
.L_9:
        /*0018*/ 	.byte	0x04, 0x17
        /*001a*/ 	.short	(.L_11 - .L_10)
.L_10:
        /*001c*/ 	.word	0x00000000
        /*0020*/ 	.short	0x0007
        /*0022*/ 	.short	0x0030
        /*0024*/ 	.byte	0x00, 0xf5, 0x21, 0x00


	//----- nvinfo : EIATTR_KPARAM_INFO
	.align		4
.L_11:
        /*0028*/ 	.byte	0x04, 0x17
        /*002a*/ 	.short	(.L_13 - .L_12)
.L_12:
        /*002c*/ 	.word	0x00000000
        /*0030*/ 	.short	0x0006
        /*0032*/ 	.short	0x0028
        /*0034*/ 	.byte	0x00, 0xf5, 0x21, 0x00


	//----- nvinfo : EIATTR_KPARAM_INFO
	.align		4
.L_13:
        /*0038*/ 	.byte	0x04, 0x17
        /*003a*/ 	.short	(.L_15 - .L_14)
.L_14:
        /*003c*/ 	.word	0x00000000
        /*0040*/ 	.short	0x0005
        /*0042*/ 	.short	0x0024
        /*0044*/ 	.byte	0x00, 0xf0, 0x11, 0x00


	//----- nvinfo : EIATTR_KPARAM_INFO
	.align		4
.L_15:
        /*0048*/ 	.byte	0x04, 0x17
        /*004a*/ 	.short	(.L_17 - .L_16)
.L_16:
        /*004c*/ 	.word	0x00000000
        /*0050*/ 	.short	0x0004
        /*0052*/ 	.short	0x0020
        /*0054*/ 	.byte	0x00, 0xf0, 0x11, 0x00


	//----- nvinfo : EIATTR_KPARAM_INFO
	.align		4
.L_17:
        /*0058*/ 	.byte	0x04, 0x17
        /*005a*/ 	.short	(.L_19 - .L_18)
.L_18:
        /*005c*/ 	.word	0x00000000
        /*0060*/ 	.short	0x0003
        /*0062*/ 	.short	0x0018
        /*0064*/ 	.byte	0x00, 0xf5, 0x21, 0x00


	//----- nvinfo : EIATTR_KPARAM_INFO
	.align		4
.L_19:
        /*0068*/ 	.byte	0x04, 0x17
        /*006a*/ 	.short	(.L_21 - .L_20)
.L_20:
        /*006c*/ 	.word	0x00000000
        /*0070*/ 	.short	0x0002
        /*0072*/ 	.short	0x0010
        /*0074*/ 	.byte	0x00, 0xf5, 0x21, 0x00


	//----- nvinfo : EIATTR_KPARAM_INFO
	.align		4
.L_21:
        /*0078*/ 	.byte	0x04, 0x17
        /*007a*/ 	.short	(.L_23 - .L_22)
.L_22:
        /*007c*/ 	.word	0x00000000
        /*0080*/ 	.short	0x0001
        /*0082*/ 	.short	0x0008
        /*0084*/ 	.byte	0x00, 0xf5, 0x21, 0x00


	//----- nvinfo : EIATTR_KPARAM_INFO
	.align		4
.L_23:
        /*0088*/ 	.byte	0x04, 0x17
        /*008a*/ 	.short	(.L_25 - .L_24)
.L_24:
        /*008c*/ 	.word	0x00000000
        /*0090*/ 	.short	0x0000
        /*0092*/ 	.short	0x0000
        /*0094*/ 	.byte	0x00, 0xf5, 0x21, 0x00


	//----- nvinfo : EIATTR_SPARSE_MMA_MASK
	.align		4
.L_25:
        /*0098*/ 	.byte	0x03, 0x50
        /*009a*/ 	.short	0x0000


	//----- nvinfo : EIATTR_MAXREG_COUNT
	.align		4
        /*009c*/ 	.byte	0x03, 0x1b
        /*009e*/ 	.short	0x00ff


	//----- nvinfo : EIATTR_MERCURY_ISA_VERSION
	.align		4
        /*00a0*/ 	.byte	0x03, 0x5f
        /*00a2*/ 	.short	0x0101


	//----- nvinfo : EIATTR_INT_WARP_WIDE_INSTR_OFFSETS
	.align		4
        /*00a4*/ 	.byte	0x04, 0x31
        /*00a6*/ 	.short	(.L_27 - .L_26)


	//   ....[0]....
.L_26:
        /*00a8*/ 	.word	0x000002e0


	//   ....[1]....
        /*00ac*/ 	.word	0x000003a0


	//   ....[2]....
        /*00b0*/ 	.word	0x00000550


	//   ....[3]....
        /*00b4*/ 	.word	0x00000610


	//   ....[4]....
        /*00b8*/ 	.word	0x000006d0


	//   ....[5]....
        /*00bc*/ 	.word	0x00000790


	//   ....[6]....
        /*00c0*/ 	.word	0x00000850


	//   ....[7]....
        /*00c4*/ 	.word	0x00000910


	//   ....[8]....
        /*00c8*/ 	.word	0x000009f0


	//   ....[9]....
        /*00cc*/ 	.word	0x00000ab0


	//----- nvinfo : EIATTR_VRC_CTA_INIT_COUNT
	.align		4
.L_27:
        /*00d0*/ 	.byte	0x02, 0x4a
	.zero		1
	.zero		1


	//----- nvinfo : EIATTR_EXIT_INSTR_OFFSETS
	.align		4
        /*00d4*/ 	.byte	0x04, 0x1c
        /*00d6*/ 	.short	(.L_29 - .L_28)


	//   ....[0]....
.L_28:
        /*00d8*/ 	.word	0x00000090


	//   ....[1]....
        /*00dc*/ 	.word	0x00000170


	//   ....[2]....
        /*00e0*/ 	.word	0x00000440


	//   ....[3]....
        /*00e4*/ 	.word	0x00000b20


	//----- nvinfo : EIATTR_CRS_STACK_SIZE
	.align		4
.L_29:
        /*00e8*/ 	.byte	0x04, 0x1e
        /*00ea*/ 	.short	(.L_31 - .L_30)
.L_30:
        /*00ec*/ 	.word	0x00000000


	//----- nvinfo : EIATTR_CBANK_PARAM_SIZE
	.align		4
.L_31:
        /*00f0*/ 	.byte	0x03, 0x19
        /*00f2*/ 	.short	0x0040


	//----- nvinfo : EIATTR_PARAM_CBANK
	.align		4
        /*00f4*/ 	.byte	0x04, 0x0a
        /*00f6*/ 	.short	(.L_33 - .L_32)
	.align		4
.L_32:
        /*00f8*/ 	.word	index@(.nv.constant0._Z3BFSPiS_S_S_iiS_S_S_)
        /*00fc*/ 	.short	0x0380
        /*00fe*/ 	.short	0x0040


	//----- nvinfo : EIATTR_SW_WAR
	.align		4
.L_33:
        /*0100*/ 	.byte	0x04, 0x36
        /*0102*/ 	.short	(.L_35 - .L_34)
.L_34:
        /*0104*/ 	.word	0x00000008
.L_35:


//--------------------- .nv.callgraph             --------------------------
	.section	.nv.callgraph,"",@"SHT_CUDA_CALLGRAPH"
	.align	4
	.sectionentsize	8
	.align		4
        /*0000*/ 	.word	0x00000000
	.align		4
        /*0004*/ 	.word	0xffffffff
	.align		4
        /*0008*/ 	.word	0x00000000
	.align		4
        /*000c*/ 	.word	0xfffffffe
	.align		4
        /*0010*/ 	.word	0x00000000
	.align		4
        /*0014*/ 	.word	0xfffffffd
	.align		4
        /*0018*/ 	.word	0x00000000
	.align		4
        /*001c*/ 	.word	0xfffffffc


//--------------------- .text._Z3BFSPiS_S_S_iiS_S_S_ --------------------------
	.section	.text._Z3BFSPiS_S_S_iiS_S_S_,"ax",@progbits
	.align	128
        .global         _Z3BFSPiS_S_S_iiS_S_S_
        .type           _Z3BFSPiS_S_S_iiS_S_S_,@function
        .size           _Z3BFSPiS_S_S_iiS_S_S_,(.L_x_15 - _Z3BFSPiS_S_S_iiS_S_S_)
        .other          _Z3BFSPiS_S_S_iiS_S_S_,@"STO_CUDA_ENTRY STV_DEFAULT"
_Z3BFSPiS_S_S_iiS_S_S_:
.text._Z3BFSPiS_S_S_iiS_S_S_:
[----:B------:R-:W-:Y:S08]  /*0000*/  LDC R1, c[0x0][0x37c] ;  /* 0x0000df00ff017b82 */ /* 0x000ff00000000800 */
[----:B------:R-:W0:Y:S01]  /*0010*/  LDC.64 R2, c[0x0][0x398] ;  /* 0x0000e600ff027b82 */ /* 0x000e220000000a00 */
[----:B------:R-:W0:Y:S02]  /*0020*/  LDCU.64 UR6, c[0x0][0x358] ;  /* 0x00006b00ff0677ac */ /* 0x000e240008000a00 */
[----:B0-----:R-:W2:Y:S05]  /*0030*/  LDG.E R2, desc[UR6][R2.64] ;  /* 0x0000000602027981 */ /* 0x001eaa000c1e1900 */
[----:B------:R-:W0:Y:S01]  /*0040*/  S2UR UR4, SR_CTAID.X ;  /* 0x00000000000479c3 */ /* 0x000e220000002500 */
[----:B------:R-:W0:Y:S07]  /*0050*/  S2R R0, SR_TID.X ;  /* 0x0000000000007919 */ /* 0x000e2e0000002100 */
[----:B------:R-:W0:Y:S02]  /*0060*/  LDC R5, c[0x0][0x360] ;  /* 0x0000d800ff057b82 */ /* 0x000e240000000800 */
[----:B0-----:R-:W-:-:S05]  /*0070*/  IMAD R5, R5, UR4, R0 ;  /* 0x0000000405057c24 */ /* 0x001fca000f8e0200 */
[----:B--2---:R-:W-:-:S13]  /*0080*/  ISETP.GE.AND P0, PT, R5, R2, PT ;  /* 0x000000020500720c */ /* 0x004fda0003f06270 */
[----:B------:R-:W-:Y:S05]  /*0090*/  @P0 EXIT ;  /* 0x000000000000094d */ /* 0x000fea0003800000 */
[----:B------:R-:W0:Y:S01]  /*00a0*/  LDC.64 R2, c[0x0][0x390] ;  /* 0x0000e400ff027b82 */ /* 0x000e220000000a00 */
[----:B------:R-:W1:Y:S01]  /*00b0*/  LDCU UR4, c[0x0][0x3a0] ;  /* 0x00007400ff0477ac */ /* 0x000e620008000800 */
[----:B0-----:R-:W-:-:S06]  /*00c0*/  IMAD.WIDE R2, R5, 0x4, R2 ;  /* 0x0000000405027825 */ /* 0x001fcc00078e0202 */
[----:B------:R-:W0:Y:S01]  /*00d0*/  LDC.64 R4, c[0x0][0x380] ;  /* 0x0000e000ff047b82 */ /* 0x000e220000000a00 */
[----:B------:R-:W2:Y:S01]  /*00e0*/  LDG.E R7, desc[UR6][R2.64] ;  /* 0x0000000602077981 */ /* 0x000ea2000c1e1900 */
[----:B------:R-:W3:Y:S01]  /*00f0*/  LDCU UR5, c[0x0][0x3a4] ;  /* 0x00007480ff0577ac */ /* 0x000ee20008000800 */
[----:B-1----:R-:W-:Y:S01]  /*0100*/  UIADD3 UR4, UPT, UPT, UR4, -0x1, URZ ;  /* 0xffffffff04047890 */ /* 0x002fe2000fffe0ff */
[----:B---3--:R-:W-:-:S05]  /*0110*/  IMAD.U32 R9, RZ, RZ, UR5 ;  /* 0x00000005ff097e24 */ /* 0x008fca000f8e00ff */
[C---:B--2---:R-:W-:Y:S01]  /*0120*/  ISETP.NE.AND P0, PT, R7.reuse, UR4, PT ;  /* 0x0000000407007c0c */ /* 0x044fe2000bf05270 */
[----:B0-----:R-:W-:-:S05]  /*0130*/  IMAD.WIDE R4, R7, 0x4, R4 ;  /* 0x0000000407047825 */ /* 0x001fca00078e0204 */
[----:B------:R-:W2:Y:S07]  /*0140*/  LDG.E R8, desc[UR6][R4.64] ;  /* 0x0000000604087981 */ /* 0x000eae000c1e1900 */
[----:B------:R-:W2:Y:S02]  /*0150*/  @P0 LDG.E R9, desc[UR6][R4.64+0x4] ;  /* 0x0000040604090981 */ /* 0x000ea4000c1e1900 */
[----:B--2---:R-:W-:-:S13]  /*0160*/  ISETP.GE.AND P0, PT, R8, R9, PT ;  /* 0x000000090800720c */ /* 0x004fda0003f06270 */
[----:B------:R-:W-:Y:S05]  /*0170*/  @P0 EXIT ;  /* 0x000000000000094d */ /* 0x000fea0003800000 */
[----:B------:R-:W0:Y:S01]  /*0180*/  LDC.64 R2, c[0x0][0x3b8] ;  /* 0x0000ee00ff027b82 */ /* 0x000e220000000a00 */
[----:B------:R-:W-:Y:S01]  /*0190*/  IMAD.IADD R0, R9, 0x1, -R8 ;  /* 0x0000000109007824 */ /* 0x000fe200078e0a08 */
[----:B------:R-:W-:Y:S04]  /*01a0*/  BSSY.RECONVERGENT B0, `(.L_x_0) ;  /* 0x0000027000007945 */ /* 0x000fe80003800200 */
[----:B------:R-:W-:Y:S02]  /*01b0*/  LOP3.LUT P0, R16, R0, 0x3, RZ, 0xc0, !PT ;  /* 0x0000000300107812 */ /* 0x000fe4000780c0ff */
[----:B------:R-:W-:Y:S01]  /*01c0*/  MOV R0, R8 ;  /* 0x0000000800007202 */ /* 0x000fe20000000f00 */
[----:B0-----:R-:W-:-:S10]  /*01d0*/  IMAD.WIDE R2, R7, 0x4, R2 ;  /* 0x0000000407027825 */ /* 0x001fd400078e0202 */
[----:B------:R-:W-:Y:S05]  /*01e0*/  @!P0 BRA `(.L_x_1) ;  /* 0x0000000000888947 */ /* 0x000fea0003800000 */
[----:B------:R-:W0:Y:S01]  /*01f0*/  LDC.64 R4, c[0x0][0x3a8] ;  /* 0x0000ea00ff047b82 */ /* 0x000e220000000a00 */
[----:B------:R-:W-:Y:S02]  /*0200*/  IMAD.MOV R16, RZ, RZ, -R16 ;  /* 0x000000ffff107224 */ /* 0x000fe400078e0a10 */
[----:B------:R-:W-:-:S05]  /*0210*/  IMAD.MOV.U32 R0, RZ, RZ, R8 ;  /* 0x000000ffff007224 */ /* 0x000fca00078e0008 */
[----:B------:R-:W1:Y:S08]  /*0220*/  LDC.64 R6, c[0x0][0x3b8] ;  /* 0x0000ee00ff067b82 */ /* 0x000e700000000a00 */
[----:B------:R-:W2:Y:S02]  /*0230*/  LDC.64 R10, c[0x0][0x388] ;  /* 0x0000e200ff0a7b82 */ /* 0x000ea40000000a00 */
.L_x_4:
[----:B--2---:R-:W-:-:S05]  /*0240*/  IMAD.WIDE R14, R0, 0x4, R10 ;  /* 0x00000004000e7825 */ /* 0x004fca00078e020a */
[----:B-1----:R-:W1:Y:S02]  /*0250*/  LDG.E R17, desc[UR6][R14.64] ;  /* 0x000000060e117981 */ /* 0x002e64000c1e1900 */
[----:B-1----:R-:W-:-:S05]  /*0260*/  IMAD.WIDE R12, R17, 0x4, R6 ;  /* 0x00000004110c7825 */ /* 0x002fca00078e0206 */
[----:B------:R-:W2:Y:S01]  /*0270*/  LDG.E R18, desc[UR6][R12.64] ;  /* 0x000000060c127981 */ /* 0x000ea2000c1e1900 */
[----:B------:R-:W-:Y:S01]  /*0280*/  IADD3 R16, PT, PT, R16, 0x1, RZ ;  /* 0x0000000110107810 */ /* 0x000fe20007ffe0ff */
[----:B------:R-:W-:Y:S03]  /*0290*/  BSSY.RECONVERGENT B1, `(.L_x_2) ;  /* 0x0000015000017945 */ /* 0x000fe60003800200 */
[----:B------:R-:W-:Y:S02]  /*02a0*/  ISETP.NE.AND P0, PT, R16, RZ, PT ;  /* 0x000000ff1000720c */ /* 0x000fe40003f05270 */
[----:B--2---:R-:W-:-:S13]  /*02b0*/  ISETP.GT.AND P1, PT, R18, -0x1, PT ;  /* 0xffffffff1200780c */ /* 0x004fda0003f24270 */
[----:B------:R-:W-:Y:S05]  /*02c0*/  @P1 BRA `(.L_x_3) ;  /* 0x0000000000441947 */ /* 0x000fea0003800000 */
[----:B------:R-:W2:Y:S01]  /*02d0*/  LDG.E R18, desc[UR6][R2.64] ;  /* 0x0000000602127981 */ /* 0x000ea2000c1e1900 */
[----:B------:R-:W-:Y:S01]  /*02e0*/  VOTEU.ANY UR4, UPT, PT ;  /* 0x0000000000047886 */ /* 0x000fe200038e0100 */
[----:B------:R-:W1:Y:S01]  /*02f0*/  LDC.64 R14, c[0x0][0x3b0] ;  /* 0x0000ec00ff0e7b82 */ /* 0x000e620000000a00 */
[----:B------:R-:W3:Y:S01]  /*0300*/  FLO.U32 R20, UR4 ;  /* 0x0000000400147d00 */ /* 0x000ee200080e0000 */
[----:B------:R-:W3:Y:S07]  /*0310*/  S2R R19, SR_LANEID ;  /* 0x0000000000137919 */ /* 0x000eee0000000000 */
[----:B------:R-:W1:Y:S01]  /*0320*/  POPC R23, UR4 ;  /* 0x0000000400177d09 */ /* 0x000e620008000000 */
[----:B---3--:R-:W-:Y:S01]  /*0330*/  ISETP.EQ.U32.AND P1, PT, R20, R19, PT ;  /* 0x000000131400720c */ /* 0x008fe20003f22070 */
[----:B--2---:R-:W-:-:S05]  /*0340*/  VIADD R21, R18, 0x1 ;  /* 0x0000000112157836 */ /* 0x004fca0000000000 */
[----:B------:R-:W-:Y:S07]  /*0350*/  STG.E desc[UR6][R12.64], R21 ;  /* 0x000000150c007986 */ /* 0x000fee000c101906 */
[----:B-1----:R-:W2:Y:S01]  /*0360*/  @P1 ATOMG.E.ADD.STRONG.GPU PT, R15, desc[UR6][R14.64], R23 ;  /* 0x800000170e0f19a8 */ /* 0x002ea200081ef106 */
[----:B------:R-:W1:Y:S02]  /*0370*/  S2R R18, SR_LTMASK ;  /* 0x0000000000127919 */ /* 0x000e640000003900 */
[----:B-1----:R-:W-:-:S06]  /*0380*/  LOP3.LUT R22, R18, UR4, RZ, 0xc0, !PT ;  /* 0x0000000412167c12 */ /* 0x002fcc000f8ec0ff */
[----:B------:R-:W1:Y:S01]  /*0390*/  POPC R22, R22 ;  /* 0x0000001600167309 */ /* 0x000e620000000000 */
[----:B--2---:R-:W1:Y:S02]  /*03a0*/  SHFL.IDX PT, R19, R15, R20, 0x1f ;  /* 0x00001f140f137589 */ /* 0x004e6400000e0000 */
[----:B-1----:R-:W-:-:S04]  /*03b0*/  IMAD.IADD R19, R19, 0x1, R22 ;  /* 0x0000000113137824 */ /* 0x002fc800078e0216 */
[----:B0-----:R-:W-:-:S05]  /*03c0*/  IMAD.WIDE R18, R19, 0x4, R4 ;  /* 0x0000000413127825 */ /* 0x001fca00078e0204 */
[----:B------:R1:W-:Y:S02]  /*03d0*/  STG.E desc[UR6][R18.64], R17 ;  /* 0x0000001112007986 */ /* 0x0003e4000c101906 */
.L_x_3:
[----:B------:R-:W-:Y:S05]  /*03e0*/  BSYNC.RECONVERGENT B1 ;  /* 0x0000000000017941 */ /* 0x000fea0003800200 */
.L_x_2:
[----:B------:R-:W-:Y:S01]  /*03f0*/  IADD3 R0, PT, PT, R0, 0x1, RZ ;  /* 0x0000000100007810 */ /* 0x000fe20007ffe0ff */
[----:B------:R-:W-:Y:S06]  /*0400*/  @P0 BRA `(.L_x_4) ;  /* 0xfffffffc008c0947 */ /* 0x000fec000383ffff */
.L_x_1:
[----:B------:R-:W-:Y:S05]  /*0410*/  BSYNC.RECONVERGENT B0 ;  /* 0x0000000000007941 */ /* 0x000fea0003800200 */
.L_x_0:
[----:B0-----:R-:W-:-:S05]  /*0420*/  IMAD.IADD R4, R8, 0x1, -R9 ;  /* 0x0000000108047824 */ /* 0x001fca00078e0a09 */
[----:B------:R-:W-:-:S13]  /*0430*/  ISETP.GT.U32.AND P0, PT, R4, -0x4, PT ;  /* 0xfffffffc0400780c */ /* 0x000fda0003f04070 */
[----:B------:R-:W-:Y:S05]  /*0440*/  @P0 EXIT ;  /* 0x000000000000094d */ /* 0x000fea0003800000 */
[----:B------:R-:W0:Y:S01]  /*0450*/  LDC.64 R4, c[0x0][0x3a8] ;  /* 0x0000ea00ff047b82 */ /* 0x000e220000000a00 */
[----:B------:R-:W2:Y:S01]  /*0460*/  LDCU.64 UR4, c[0x0][0x388] ;  /* 0x00007100ff0477ac */ /* 0x000ea20008000a00 */
[----:B------:R-:W-:-:S06]  /*0470*/  IADD3 R9, PT, PT, R0, -R9, RZ ;  /* 0x8000000900097210 */ /* 0x000fcc0007ffe0ff */
[----:B------:R-:W3:Y:S01]  /*0480*/  LDC.64 R6, c[0x0][0x3b8] ;  /* 0x0000ee00ff067b82 */ /* 0x000ee20000000a00 */
[----:B--2---:R-:W-:-:S04]  /*0490*/  UIADD3 UR4, UP0, UPT, UR4, 0x8, URZ ;  /* 0x0000000804047890 */ /* 0x004fc8000ff1e0ff */
[----:B------:R-:W-:-:S12]  /*04a0*/  UIADD3.X UR5, UPT, UPT, URZ, UR5, URZ, UP0, !UPT ;  /* 0x00000005ff057290 */ /* 0x000fd800087fe4ff */
.L_x_13:
[----:B---3--:R-:W-:Y:S01]  /*04b0*/  MOV R11, UR5 ;  /* 0x00000005000b7c02 */ /* 0x008fe20008000f00 */
[----:B------:R-:W-:-:S04]  /*04c0*/  IMAD.U32 R10, RZ, RZ, UR4 ;  /* 0x00000004ff0a7e24 */ /* 0x000fc8000f8e00ff */
[----:B------:R-:W-:-:S05]  /*04d0*/  IMAD.WIDE R10, R0, 0x4, R10 ;  /* 0x00000004000a7825 */ /* 0x000fca00078e020a */
[----:B--2---:R-:W3:Y:S02]  /*04e0*/  LDG.E R23, desc[UR6][R10.64+-0x8] ;  /* 0xfffff8060a177981 */ /* 0x004ee4000c1e1900 */
[----:B---3--:R-:W-:-:S05]  /*04f0*/  IMAD.WIDE R12, R23, 0x4, R6 ;  /* 0x00000004170c7825 */ /* 0x008fca00078e0206 */
[----:B------:R-:W2:Y:S01]  /*0500*/  LDG.E R8, desc[UR6][R12.64] ;  /* 0x000000060c087981 */ /* 0x000ea2000c1e1900 */
[----:B------:R-:W-:Y:S01]  /*0510*/  BSSY.RECONVERGENT B0, `(.L_x_5) ;  /* 0x0000014000007945 */ /* 0x000fe20003800200 */
[----:B--2---:R-:W-:-:S13]  /*0520*/  ISETP.GT.AND P0, PT, R8, -0x1, PT ;  /* 0xffffffff0800780c */ /* 0x004fda0003f04270 */
[----:B------:R-:W-:Y:S05]  /*0530*/  @P0 BRA `(.L_x_6) ;  /* 0x0000000000440947 */ /* 0x000fea0003800000 */
[----:B------:R-:W2:Y:S01]  /*0540*/  LDG.E R8, desc[UR6][R2.64] ;  /* 0x0000000602087981 */ /* 0x000ea2000c1e1900 */
[----:B------:R-:W-:Y:S01]  /*0550*/  VOTEU.ANY UR8, UPT, PT ;  /* 0x0000000000087886 */ /* 0x000fe200038e0100 */
[----:B-1----:R-:W1:Y:S01]  /*0560*/  LDC.64 R16, c[0x0][0x3b0] ;  /* 0x0000ec00ff107b82 */ /* 0x002e620000000a00 */
        /* <DEDUP_REMOVED lines=11> */
[----:B-1----:R-:W-:-:S05]  /*0620*/  IADD3 R15, PT, PT, R15, R8, RZ ;  /* 0x000000080f0f7210 */ /* 0x002fca0007ffe0ff */
[----:B0-----:R-:W-:-:S05]  /*0630*/  IMAD.WIDE R14, R15, 0x4, R4 ;  /* 0x000000040f0e7825 */ /* 0x001fca00078e0204 */
[----:B------:R2:W-:Y:S02]  /*0640*/  STG.E desc[UR6][R14.64], R23 ;  /* 0x000000170e007986 */ /* 0x0005e4000c101906 */
.L_x_6:
[----:B------:R-:W-:Y:S05]  /*0650*/  BSYNC.RECONVERGENT B0 ;  /* 0x0000000000007941 */ /* 0x000fea0003800200 */
.L_x_5:
[----:B--2---:R-:W2:Y:S02]  /*0660*/  LDG.E R23, desc[UR6][R10.64+-0x4] ;  /* 0xfffffc060a177981 */ /* 0x004ea4000c1e1900 */
[----:B--2---:R-:W-:-:S05]  /*0670*/  IMAD.WIDE R12, R23, 0x4, R6 ;  /* 0x00000004170c7825 */ /* 0x004fca00078e0206 */
        /* <DEDUP_REMOVED lines=21> */
.L_x_8:
[----:B------:R-:W-:Y:S05]  /*07d0*/  BSYNC.RECONVERGENT B0 ;  /* 0x0000000000007941 */ /* 0x000fea0003800200 */
.L_x_7:
        /* <DEDUP_REMOVED lines=23> */
.L_x_10:
[----:B------:R-:W-:Y:S05]  /*0950*/  BSYNC.RECONVERGENT B0 ;  /* 0x0000000000007941 */ /* 0x000fea0003800200 */
.L_x_9:
[----:B------:R-:W3:Y:S02]  /*0960*/  LDG.E R21, desc[UR6][R10.64+0x4] ;  /* 0x000004060a157981 */ /* 0x000ee4000c1e1900 */
[----:B---3--:R-:W-:-:S05]  /*0970*/  IMAD.WIDE R12, R21, 0x4, R6 ;  /* 0x00000004150c7825 */ /* 0x008fca00078e0206 */
[----:B------:R-:W3:Y:S01]  /*0980*/  LDG.E R8, desc[UR6][R12.64] ;  /* 0x000000060c087981 */ /* 0x000ee2000c1e1900 */
[----:B------:R-:W-:Y:S01]  /*0990*/  VIADD R9, R9, 0x4 ;  /* 0x0000000409097836 */ /* 0x000fe20000000000 */
[----:B------:R-:W-:Y:S04]  /*09a0*/  BSSY.RECONVERGENT B0, `(.L_x_11) ;  /* 0x0000015000007945 */ /* 0x000fe80003800200 */
[----:B------:R-:W-:Y:S02]  /*09b0*/  ISETP.NE.AND P0, PT, R9, RZ, PT ;  /* 0x000000ff0900720c */ /* 0x000fe40003f05270 */
[----:B---3--:R-:W-:-:S13]  /*09c0*/  ISETP.GT.AND P1, PT, R8, -0x1, PT ;  /* 0xffffffff0800780c */ /* 0x008fda0003f24270 */
[----:B------:R-:W-:Y:S05]  /*09d0*/  @P1 BRA `(.L_x_12) ;  /* 0x0000000000441947 */ /* 0x000fea0003800000 */
[----:B------:R-:W3:Y:S01]  /*09e0*/  LDG.E R8, desc[UR6][R2.64] ;  /* 0x0000000602087981 */ /* 0x000ee2000c1e1900 */
[----:B------:R-:W-:Y:S01]  /*09f0*/  VOTEU.ANY UR8, UPT, PT ;  /* 0x0000000000087886 */ /* 0x000fe200038e0100 */
[----:B--2---:R-:W2:Y:S01]  /*0a00*/  LDC.64 R14, c[0x0][0x3b0] ;  /* 0x0000ec00ff0e7b82 */ /* 0x004ea20000000a00 */
[----:B------:R-:W4:Y:S01]  /*0a10*/  FLO.U32 R16, UR8 ;  /* 0x0000000800107d00 */ /* 0x000f2200080e0000 */
[----:B------:R-:W4:Y:S07]  /*0a20*/  S2R R11, SR_LANEID ;  /* 0x00000000000b7919 */ /* 0x000f2e0000000000 */
[----:B-1----:R-:W2:Y:S01]  /*0a30*/  POPC R19, UR8 ;  /* 0x0000000800137d09 */ /* 0x002ea20008000000 */
[----:B----4-:R-:W-:-:S02]  /*0a40*/  ISETP.EQ.U32.AND P1, PT, R16, R11, PT ;  /* 0x0000000b1000720c */ /* 0x010fc40003f22070 */
[----:B---3--:R-:W-:-:S05]  /*0a50*/  IADD3 R17, PT, PT, R8, 0x1, RZ ;  /* 0x0000000108117810 */ /* 0x008fca0007ffe0ff */
[----:B------:R-:W-:Y:S06]  /*0a60*/  STG.E desc[UR6][R12.64], R17 ;  /* 0x000000110c007986 */ /* 0x000fec000c101906 */
[----:B--2---:R-:W2:Y:S01]  /*0a70*/  @P1 ATOMG.E.ADD.STRONG.GPU PT, R15, desc[UR6][R14.64], R19 ;  /* 0x800000130e0f19a8 */ /* 0x004ea200081ef106 */
[----:B------:R-:W1:Y:S02]  /*0a80*/  S2R R8, SR_LTMASK ;  /* 0x0000000000087919 */ /* 0x000e640000003900 */
[----:B-1----:R-:W-:-:S06]  /*0a90*/  LOP3.LUT R8, R8, UR8, RZ, 0xc0, !PT ;  /* 0x0000000808087c12 */ /* 0x002fcc000f8ec0ff */
[----:B------:R-:W1:Y:S01]  /*0aa0*/  POPC R8, R8 ;  /* 0x0000000800087309 */ /* 0x000e620000000000 */
[----:B--2---:R-:W1:Y:S02]  /*0ab0*/  SHFL.IDX PT, R11, R15, R16, 0x1f ;  /* 0x00001f100f0b7589 */ /* 0x004e6400000e0000 */
[----:B-1----:R-:W-:-:S04]  /*0ac0*/  IMAD.IADD R11, R11, 0x1, R8 ;  /* 0x000000010b0b7824 */ /* 0x002fc800078e0208 */
[----:B0-----:R-:W-:-:S05]  /*0ad0*/  IMAD.WIDE R10, R11, 0x4, R4 ;  /* 0x000000040b0a7825 */ /* 0x001fca00078e0204 */
[----:B------:R3:W-:Y:S02]  /*0ae0*/  STG.E desc[UR6][R10.64], R21 ;  /* 0x000000150a007986 */ /* 0x0007e4000c101906 */
.L_x_12:
[----:B------:R-:W-:Y:S05]  /*0af0*/  BSYNC.RECONVERGENT B0 ;  /* 0x0000000000007941 */ /* 0x000fea0003800200 */
.L_x_11:
[----:B------:R-:W-:Y:S01]  /*0b00*/  IADD3 R0, PT, PT, R0, 0x4, RZ ;  /* 0x0000000400007810 */ /* 0x000fe20007ffe0ff */
[----:B------:R-:W-:Y:S06]  /*0b10*/  @P0 BRA `(.L_x_13) ;  /* 0xfffffff800640947 */ /* 0x000fec000383ffff */
[----:B------:R-:W-:Y:S05]  /*0b20*/  EXIT ;  /* 0x000000000000794d */ /* 0x000fea0003800000 */
.L_x_14:
[----:B------:R-:W-:-:S00]  /*0b30*/  BRA `(.L_x_14) ;  /* 0xfffffffc00fc7947 */ /* 0x000fc0000383ffff */
[----:B------:R-:W-:-:S00]  /*0b40*/  NOP ;  /* 0x0000000000007918 */ /* 0x000fc00000000000 */
        /* <DEDUP_REMOVED lines=11> */
.L_x_15:


//--------------------- .nv.shared.reserved.0     --------------------------
	.section	.nv.shared.reserved.0,"aw",@nobits
	.weak		__nv_reservedSMEM_offset_0_alias
	.size		__nv_reservedSMEM_offset_0_alias, 0, 64
	.other		__nv_reservedSMEM_offset_0_alias,@"STO_CUDA_RESERVED_SHARED STV_DEFAULT"
__nv_reservedSMEM_offset_0_alias:
	.zero		0
	.zero		64


//--------------------- .nv.constant0._Z3BFSPiS_S_S_iiS_S_S_ --------------------------
	.section	.nv.constant0._Z3BFSPiS_S_S_iiS_S_S_,"a",@progbits
	.sectionflags	@""
	.align	4
.nv.constant0._Z3BFSPiS_S_S_iiS_S_S_:
	.zero		960


//--------------------- SYMBOLS --------------------------

	.type		.nv.reservedSmem.offset0,@object
	.size		.nv.reservedSmem.offset0,0x4
